//
// Generated by NVIDIA NVVM Compiler
//
// Compiler Build ID: CL-36424714
// Cuda compilation tools, release 13.0, V13.0.88
// Based on NVVM 20.0.0
//

.version 9.0
.target sm_100
.address_size 64

	// .globl	_Z10convKernelPfS_S_iii

.visible .entry _Z10convKernelPfS_S_iii(
	.param .u64 .ptr .align 1 _Z10convKernelPfS_S_iii_param_0,
	.param .u64 .ptr .align 1 _Z10convKernelPfS_S_iii_param_1,
	.param .u64 .ptr .align 1 _Z10convKernelPfS_S_iii_param_2,
	.param .u32 _Z10convKernelPfS_S_iii_param_3,
	.param .u32 _Z10convKernelPfS_S_iii_param_4,
	.param .u32 _Z10convKernelPfS_S_iii_param_5
)
{
	.reg .pred 	%p<43>;
	.reg .b32 	%r<66>;
	.reg .b32 	%f<162>;
	.reg .b64 	%rd<34>;

	ld.param.u64 	%rd6, [_Z10convKernelPfS_S_iii_param_0];
	ld.param.u64 	%rd7, [_Z10convKernelPfS_S_iii_param_1];
	ld.param.u32 	%r31, [_Z10convKernelPfS_S_iii_param_3];
	ld.param.u32 	%r34, [_Z10convKernelPfS_S_iii_param_4];
	ld.param.u32 	%r33, [_Z10convKernelPfS_S_iii_param_5];
	cvta.to.global.u64 	%rd1, %rd6;
	cvta.to.global.u64 	%rd2, %rd7;
	mov.u32 	%r35, %ctaid.x;
	mov.u32 	%r36, %ntid.x;
	mov.u32 	%r37, %tid.x;
	mad.lo.s32 	%r38, %r35, %r36, %r37;
	shl.b32 	%r1, %r38, 2;
	mov.u32 	%r39, %ctaid.y;
	mov.u32 	%r40, %ntid.y;
	mov.u32 	%r41, %tid.y;
	mad.lo.s32 	%r42, %r39, %r40, %r41;
	setp.ge.s32 	%p4, %r1, %r31;
	setp.ge.s32 	%p5, %r42, %r34;
	and.pred  	%p6, %p4, %p5;
	@%p6 bra 	$L__BB0_32;
	setp.lt.s32 	%p7, %r33, 0;
	mov.f32 	%f142, 0f00000000;
	mov.f32 	%f143, %f142;
	mov.f32 	%f144, %f142;
	mov.f32 	%f145, %f142;
	@%p7 bra 	$L__BB0_31;
	neg.s32 	%r3, %r33;
	shl.b32 	%r44, %r33, 1;
	or.b32  	%r4, %r44, 1;
	sub.s32 	%r5, %r1, %r33;
	setp.lt.s32 	%p8, %r5, %r31;
	setp.gt.s32 	%p9, %r5, -1;
	and.pred  	%p1, %p8, %p9;
	sub.s32 	%r6, 1, %r33;
	add.s32 	%r45, %r6, %r1;
	setp.lt.s32 	%p10, %r45, %r31;
	setp.gt.s32 	%p11, %r45, -1;
	and.pred  	%p2, %p10, %p11;
	add.s32 	%r7, %r5, 2;
	setp.lt.s32 	%p12, %r7, %r31;
	setp.gt.s32 	%p13, %r7, -1;
	and.pred  	%p3, %p12, %p13;
	mov.f32 	%f145, 0f00000000;
	mov.b32 	%r57, 0;
	not.pred 	%p18, %p1;
	not.pred 	%p21, %p2;
	not.pred 	%p23, %p3;
	mov.u32 	%r58, %r3;
	mov.f32 	%f144, %f145;
	mov.f32 	%f143, %f145;
	mov.f32 	%f142, %f145;
$L__BB0_3:
	mov.u32 	%r9, %r58;
	add.s32 	%r10, %r9, %r42;
	setp.ge.s32 	%p14, %r10, %r34;
	setp.lt.s32 	%p15, %r10, 0;
	or.pred  	%p16, %p14, %p15;
	@%p16 bra 	$L__BB0_30;
	mul.lo.s32 	%r11, %r10, %r31;
	mul.wide.s32 	%rd8, %r57, 4;
	add.s64 	%rd3, %rd2, %rd8;
	ld.global.f32 	%f5, [%rd3];
	setp.eq.f32 	%p17, %f5, 0f00000000;
	@%p17 bra 	$L__BB0_7;
	@%p18 bra 	$L__BB0_7;
	add.s32 	%r46, %r5, %r11;
	mul.wide.s32 	%rd9, %r46, 4;
	add.s64 	%rd10, %rd1, %rd9;
	ld.global.f32 	%f86, [%rd10];
	fma.rn.f32 	%f145, %f86, %f5, %f145;
	ld.global.f32 	%f87, [%rd10+4];
	fma.rn.f32 	%f144, %f87, %f5, %f144;
	ld.global.f32 	%f88, [%rd10+8];
	fma.rn.f32 	%f143, %f88, %f5, %f143;
	ld.global.f32 	%f89, [%rd10+12];
	fma.rn.f32 	%f142, %f89, %f5, %f142;
$L__BB0_7:
	and.b32  	%r47, %r4, 3;
	setp.eq.s32 	%p19, %r47, 1;
	add.s32 	%r64, %r57, 1;
	mov.u32 	%r60, %r6;
	@%p19 bra 	$L__BB0_15;
	ld.global.f32 	%f14, [%rd3+4];
	setp.eq.f32 	%p20, %f14, 0f00000000;
	@%p20 bra 	$L__BB0_11;
	@%p21 bra 	$L__BB0_11;
	cvt.s64.s32 	%rd11, %r11;
	cvt.s64.s32 	%rd12, %r1;
	cvt.u64.u32 	%rd13, %r33;
	sub.s64 	%rd14, %rd12, %rd13;
	add.s64 	%rd15, %rd14, %rd11;
	shl.b64 	%rd16, %rd15, 2;
	add.s64 	%rd17, %rd1, %rd16;
	ld.global.f32 	%f90, [%rd17+4];
	fma.rn.f32 	%f145, %f90, %f14, %f145;
	ld.global.f32 	%f91, [%rd17+8];
	fma.rn.f32 	%f144, %f91, %f14, %f144;
	ld.global.f32 	%f92, [%rd17+12];
	fma.rn.f32 	%f143, %f92, %f14, %f143;
	ld.global.f32 	%f93, [%rd17+16];
	fma.rn.f32 	%f142, %f93, %f14, %f142;
$L__BB0_11:
	ld.global.f32 	%f23, [%rd3+8];
	setp.eq.f32 	%p22, %f23, 0f00000000;
	@%p22 bra 	$L__BB0_14;
	@%p23 bra 	$L__BB0_14;
	add.s32 	%r48, %r7, %r11;
	mul.wide.s32 	%rd18, %r48, 4;
	add.s64 	%rd19, %rd1, %rd18;
	ld.global.f32 	%f94, [%rd19];
	fma.rn.f32 	%f145, %f94, %f23, %f145;
	ld.global.f32 	%f95, [%rd19+4];
	fma.rn.f32 	%f144, %f95, %f23, %f144;
	ld.global.f32 	%f96, [%rd19+8];
	fma.rn.f32 	%f143, %f96, %f23, %f143;
	ld.global.f32 	%f97, [%rd19+12];
	fma.rn.f32 	%f142, %f97, %f23, %f142;
$L__BB0_14:
	sub.s32 	%r60, 3, %r33;
	add.s32 	%r64, %r57, 3;
$L__BB0_15:
	add.s32 	%r57, %r4, %r57;
	setp.lt.u32 	%p24, %r33, 2;
	@%p24 bra 	$L__BB0_30;
	add.s32 	%r63, %r3, %r60;
	add.s32 	%r49, %r1, %r60;
	add.s32 	%r62, %r49, 1;
	add.s32 	%r61, %r49, %r11;
$L__BB0_17:
	mul.wide.s32 	%rd20, %r64, 4;
	add.s64 	%rd21, %rd2, %rd20;
	add.s64 	%rd4, %rd21, 8;
	ld.global.f32 	%f40, [%rd21];
	setp.eq.f32 	%p25, %f40, 0f00000000;
	@%p25 bra 	$L__BB0_20;
	add.s32 	%r50, %r62, -1;
	setp.ge.s32 	%p26, %r50, %r31;
	setp.lt.s32 	%p27, %r50, 0;
	or.pred  	%p28, %p26, %p27;
	@%p28 bra 	$L__BB0_20;
	mul.wide.s32 	%rd22, %r61, 4;
	add.s64 	%rd23, %rd1, %rd22;
	ld.global.f32 	%f98, [%rd23];
	fma.rn.f32 	%f145, %f98, %f40, %f145;
	ld.global.f32 	%f99, [%rd23+4];
	fma.rn.f32 	%f144, %f99, %f40, %f144;
	ld.global.f32 	%f100, [%rd23+8];
	fma.rn.f32 	%f143, %f100, %f40, %f143;
	ld.global.f32 	%f101, [%rd23+12];
	fma.rn.f32 	%f142, %f101, %f40, %f142;
$L__BB0_20:
	ld.global.f32 	%f49, [%rd4+-4];
	setp.eq.f32 	%p29, %f49, 0f00000000;
	@%p29 bra 	$L__BB0_23;
	setp.ge.s32 	%p30, %r62, %r31;
	setp.lt.s32 	%p31, %r62, 0;
	or.pred  	%p32, %p30, %p31;
	@%p32 bra 	$L__BB0_23;
	add.s32 	%r51, %r61, 1;
	mul.wide.s32 	%rd24, %r51, 4;
	add.s64 	%rd25, %rd1, %rd24;
	ld.global.f32 	%f102, [%rd25];
	fma.rn.f32 	%f145, %f102, %f49, %f145;
	ld.global.f32 	%f103, [%rd25+4];
	fma.rn.f32 	%f144, %f103, %f49, %f144;
	ld.global.f32 	%f104, [%rd25+8];
	fma.rn.f32 	%f143, %f104, %f49, %f143;
	ld.global.f32 	%f105, [%rd25+12];
	fma.rn.f32 	%f142, %f105, %f49, %f142;
$L__BB0_23:
	ld.global.f32 	%f58, [%rd4];
	setp.eq.f32 	%p33, %f58, 0f00000000;
	@%p33 bra 	$L__BB0_26;
	add.s32 	%r52, %r62, 1;
	setp.ge.s32 	%p34, %r52, %r31;
	setp.lt.s32 	%p35, %r52, 0;
	or.pred  	%p36, %p34, %p35;
	@%p36 bra 	$L__BB0_26;
	add.s32 	%r53, %r61, 2;
	mul.wide.s32 	%rd26, %r53, 4;
	add.s64 	%rd27, %rd1, %rd26;
	ld.global.f32 	%f106, [%rd27];
	fma.rn.f32 	%f145, %f106, %f58, %f145;
	ld.global.f32 	%f107, [%rd27+4];
	fma.rn.f32 	%f144, %f107, %f58, %f144;
	ld.global.f32 	%f108, [%rd27+8];
	fma.rn.f32 	%f143, %f108, %f58, %f143;
	ld.global.f32 	%f109, [%rd27+12];
	fma.rn.f32 	%f142, %f109, %f58, %f142;
$L__BB0_26:
	ld.global.f32 	%f67, [%rd4+4];
	setp.eq.f32 	%p37, %f67, 0f00000000;
	@%p37 bra 	$L__BB0_29;
	add.s32 	%r54, %r62, 2;
	setp.ge.s32 	%p38, %r54, %r31;
	setp.lt.s32 	%p39, %r54, 0;
	or.pred  	%p40, %p38, %p39;
	@%p40 bra 	$L__BB0_29;
	add.s32 	%r55, %r61, 3;
	mul.wide.s32 	%rd28, %r55, 4;
	add.s64 	%rd29, %rd1, %rd28;
	ld.global.f32 	%f110, [%rd29];
	fma.rn.f32 	%f145, %f110, %f67, %f145;
	ld.global.f32 	%f111, [%rd29+4];
	fma.rn.f32 	%f144, %f111, %f67, %f144;
	ld.global.f32 	%f112, [%rd29+8];
	fma.rn.f32 	%f143, %f112, %f67, %f143;
	ld.global.f32 	%f113, [%rd29+12];
	fma.rn.f32 	%f142, %f113, %f67, %f142;
$L__BB0_29:
	add.s32 	%r64, %r64, 4;
	add.s32 	%r63, %r63, 4;
	add.s32 	%r62, %r62, 4;
	add.s32 	%r61, %r61, 4;
	setp.ne.s32 	%p41, %r63, 1;
	@%p41 bra 	$L__BB0_17;
$L__BB0_30:
	add.s32 	%r58, %r9, 1;
	setp.ne.s32 	%p42, %r9, %r33;
	@%p42 bra 	$L__BB0_3;
$L__BB0_31:
	ld.param.u64 	%rd33, [_Z10convKernelPfS_S_iii_param_2];
	cvta.to.global.u64 	%rd30, %rd33;
	mad.lo.s32 	%r56, %r31, %r42, %r1;
	mul.wide.s32 	%rd31, %r56, 4;
	add.s64 	%rd32, %rd30, %rd31;
	st.global.f32 	[%rd32], %f145;
	st.global.f32 	[%rd32+4], %f144;
	st.global.f32 	[%rd30+8], %f143;
	st.global.f32 	[%rd30+20], %f142;
$L__BB0_32:
	ret;

}


// ===== COMPILED SASS (sm_100) =====

	.target	sm_100

	.elftype	@"ET_EXEC"


//--------------------- .note.nv.tkinfo           --------------------------
	.section	.note.nv.tkinfo,"",@"SHT_NOTE"
	.sectionflags	@"SHF_NOTE_NV_TKINFO"
	.tkinfo
        /*0018*/ 	.word	0x00000002
        /*0030*/ 	.string	""
        /*0030*/ 	.string	"ptxas"
        /*0030*/ 	.string	"Cuda compilation tools, release 13.0, V13.0.88"
        /*0030*/ 	.string	"Build cuda_13.0.r13.0/compiler.36424714_0"
        /*0030*/ 	.string	"-arch sm_100 -m 64 "



//--------------------- .note.nv.cuinfo           --------------------------
	.section	.note.nv.cuinfo,"",@"SHT_NOTE"
	.sectionflags	@"SHF_NOTE_NV_CUINFO"
        /*0018*/ 	.short	0x0002
        /*001a*/ 	.short	0x0064
        /*001c*/ 	.short	0x0082
	.zero		2


//--------------------- .nv.info                  --------------------------
	.section	.nv.info,"",@"SHT_CUDA_INFO"
	.align	4


	//----- nvinfo : EIATTR_REGCOUNT
	.align		4
        /*0000*/ 	.byte	0x04, 0x2f
        /*0002*/ 	.short	(.L_1 - .L_0)
	.align		4
.L_0:
        /*0004*/ 	.word	index@(_Z10convKernelPfS_S_iii)
        /*0008*/ 	.word	0x00000020


	//----- nvinfo : EIATTR_FRAME_SIZE
	.align		4
.L_1:
        /*000c*/ 	.byte	0x04, 0x11
        /*000e*/ 	.short	(.L_3 - .L_2)
	.align		4
.L_2:
        /*0010*/ 	.word	index@(_Z10convKernelPfS_S_iii)
        /*0014*/ 	.word	0x00000000


	//----- nvinfo : EIATTR_MIN_STACK_SIZE
	.align		4
.L_3:
        /*0018*/ 	.byte	0x04, 0x12
        /*001a*/ 	.short	(.L_5 - .L_4)
	.align		4
.L_4:
        /*001c*/ 	.word	index@(_Z10convKernelPfS_S_iii)
        /*0020*/ 	.word	0x00000000
.L_5:


//--------------------- .nv.compat                --------------------------
	.section	.nv.compat,"",@"SHT_CUDA_COMPAT_INFO"
	.align	4
        /*0000*/ 	.byte	0x02, 0x09, 0x00, 0x00, 0x02, 0x02, 0x01, 0x00, 0x02, 0x05, 0x05, 0x00, 0x03, 0x07, 0x01, 0x01
        /*0010*/ 	.byte	0x02, 0x03, 0x00, 0x00, 0x02, 0x06, 0x01, 0x00, 0x04, 0x0b, 0x08, 0x00, 0x09, 0x00, 0x00, 0x00
        /*0020*/ 	.byte	0x00, 0x00, 0x00, 0x00


//--------------------- .nv.info._Z10convKernelPfS_S_iii --------------------------
	.section	.nv.info._Z10convKernelPfS_S_iii,"",@"SHT_CUDA_INFO"
	.sectionflags	@""
	.align	4


	//----- nvinfo : EIATTR_CUDA_API_VERSION
	.align		4
        /*0000*/ 	.byte	0x04, 0x37
        /*0002*/ 	.short	(.L_7 - .L_6)
.L_6:
        /*0004*/ 	.word	0x00000082


	//----- nvinfo : EIATTR_KPARAM_INFO
	.align		4
.L_7:
        /*0008*/ 	.byte	0x04, 0x17
        /*000a*/ 	.short	(.L_9 - .L_8)
.L_8:
        /*000c*/ 	.word	0x00000000
        /*0010*/ 	.short	0x0005
        /*0012*/ 	.short	0x0020
        /*0014*/ 	.byte	0x00, 0xf0, 0x11, 0x00


	//----- nvinfo : EIATTR_KPARAM_INFO
	.align		4
.L_9:
        /*0018*/ 	.byte	0x04, 0x17
        /*001a*/ 	.short	(.L_11 - .L_10)
.L_10:
        /*001c*/ 	.word	0x00000000
        /*0020*/ 	.short	0x0004
        /*0022*/ 	.short	0x001c
        /*0024*/ 	.byte	0x00, 0xf0, 0x11, 0x00


	//----- nvinfo : EIATTR_KPARAM_INFO
	.align		4
.L_11:
        /*0028*/ 	.byte	0x04, 0x17
        /*002a*/ 	.short	(.L_13 - .L_12)
.L_12:
        /*002c*/ 	.word	0x00000000
        /*0030*/ 	.short	0x0003
        /*0032*/ 	.short	0x0018
        /*0034*/ 	.byte	0x00, 0xf0, 0x11, 0x00


	//----- nvinfo : EIATTR_KPARAM_INFO
	.align		4
.L_13:
        /*0038*/ 	.byte	0x04, 0x17
        /*003a*/ 	.short	(.L_15 - .L_14)
.L_14:
        /*003c*/ 	.word	0x00000000
        /*0040*/ 	.short	0x0002
        /*0042*/ 	.short	0x0010
        /*0044*/ 	.byte	0x00, 0xf5, 0x21, 0x00


	//----- nvinfo : EIATTR_KPARAM_INFO
	.align		4
.L_15:
        /*0048*/ 	.byte	0x04, 0x17
        /*004a*/ 	.short	(.L_17 - .L_16)
.L_16:
        /*004c*/ 	.word	0x00000000
        /*0050*/ 	.short	0x0001
        /*0052*/ 	.short	0x0008
        /*0054*/ 	.byte	0x00, 0xf5, 0x21, 0x00


	//----- nvinfo : EIATTR_KPARAM_INFO
	.align		4
.L_17:
        /*0058*/ 	.byte	0x04, 0x17
        /*005a*/ 	.short	(.L_19 - .L_18)
.L_18:
        /*005c*/ 	.word	0x00000000
        /*0060*/ 	.short	0x0000
        /*0062*/ 	.short	0x0000
        /*0064*/ 	.byte	0x00, 0xf5, 0x21, 0x00


	//----- nvinfo : EIATTR_SPARSE_MMA_MASK
	.align		4
.L_19:
        /*0068*/ 	.byte	0x03, 0x50
        /*006a*/ 	.short	0x0000


	//----- nvinfo : EIATTR_MAXREG_COUNT
	.align		4
        /*006c*/ 	.byte	0x03, 0x1b
        /*006e*/ 	.short	0x00ff


	//----- nvinfo : EIATTR_MERCURY_ISA_VERSION
	.align		4
        /*0070*/ 	.byte	0x03, 0x5f
        /*0072*/ 	.short	0x0101


	//----- nvinfo : EIATTR_VRC_CTA_INIT_COUNT
	.align		4
        /*0074*/ 	.byte	0x02, 0x4a
	.zero		1
	.zero		1


	//----- nvinfo : EIATTR_EXIT_INSTR_OFFSETS
	.align		4
        /*0078*/ 	.byte	0x04, 0x1c
        /*007a*/ 	.short	(.L_21 - .L_20)


	//   ....[0]....
.L_20:
        /*007c*/ 	.word	0x000000d0


	//   ....[1]....
        /*0080*/ 	.word	0x00000bf0


	//----- nvinfo : EIATTR_CRS_STACK_SIZE
	.align		4
.L_21:
        /*0084*/ 	.byte	0x04, 0x1e
        /*0086*/ 	.short	(.L_23 - .L_22)
.L_22:
        /*0088*/ 	.word	0x00000000


	//----- nvinfo : EIATTR_CBANK_PARAM_SIZE
	.align		4
.L_23:
        /*008c*/ 	.byte	0x03, 0x19
        /*008e*/ 	.short	0x0024


	//----- nvinfo : EIATTR_PARAM_CBANK
	.align		4
        /*0090*/ 	.byte	0x04, 0x0a
        /*0092*/ 	.short	(.L_25 - .L_24)
	.align		4
.L_24:
        /*0094*/ 	.word	index@(.nv.constant0._Z10convKernelPfS_S_iii)
        /*0098*/ 	.short	0x0380
        /*009a*/ 	.short	0x0024


	//----- nvinfo : EIATTR_SW_WAR
	.align		4
.L_25:
        /*009c*/ 	.byte	0x04, 0x36
        /*009e*/ 	.short	(.L_27 - .L_26)
.L_26:
        /*00a0*/ 	.word	0x00000008
.L_27:


//--------------------- .nv.callgraph             --------------------------
	.section	.nv.callgraph,"",@"SHT_CUDA_CALLGRAPH"
	.align	4
	.sectionentsize	8
	.align		4
        /*0000*/ 	.word	0x00000000
	.align		4
        /*0004*/ 	.word	0xffffffff
	.align		4
        /*0008*/ 	.word	0x00000000
	.align		4
        /*000c*/ 	.word	0xfffffffe
	.align		4
        /*0010*/ 	.word	0x00000000
	.align		4
        /*0014*/ 	.word	0xfffffffd
	.align		4
        /*0018*/ 	.word	0x00000000
	.align		4
        /*001c*/ 	.word	0xfffffffc


//--------------------- .text._Z10convKernelPfS_S_iii --------------------------
	.section	.text._Z10convKernelPfS_S_iii,"ax",@progbits
	.align	128
        .global         _Z10convKernelPfS_S_iii
        .type           _Z10convKernelPfS_S_iii,@function
        .size           _Z10convKernelPfS_S_iii,(.L_x_7 - _Z10convKernelPfS_S_iii)
        .other          _Z10convKernelPfS_S_iii,@"STO_CUDA_ENTRY STV_DEFAULT"
_Z10convKernelPfS_S_iii:
.text._Z10convKernelPfS_S_iii:
[----:B------:R-:W-:Y:S01]  /*0000*/  LDC R1, c[0x0][0x37c] ;  /* 0x0000df00ff017b82 */ /* 0x000fe20000000800 */
[----:B------:R-:W0:Y:S07]  /*0010*/  S2R R0, SR_TID.X ;  /* 0x0000000000007919 */ /* 0x000e2e0000002100 */
[----:B------:R-:W0:Y:S01]  /*0020*/  S2UR UR4, SR_CTAID.X ;  /* 0x00000000000479c3 */ /* 0x000e220000002500 */
[----:B------:R-:W1:Y:S01]  /*0030*/  LDCU.64 UR12, c[0x0][0x398] ;  /* 0x00007300ff0c77ac */ /* 0x000e620008000a00 */
[----:B------:R-:W2:Y:S06]  /*0040*/  S2R R5, SR_TID.Y ;  /* 0x0000000000057919 */ /* 0x000eac0000002200 */
[----:B------:R-:W0:Y:S08]  /*0050*/  LDC R3, c[0x0][0x360] ;  /* 0x0000d800ff037b82 */ /* 0x000e300000000800 */
[----:B------:R-:W2:Y:S08]  /*0060*/  S2UR UR5, SR_CTAID.Y ;  /* 0x00000000000579c3 */ /* 0x000eb00000002600 */
[----:B------:R-:W2:Y:S01]  /*0070*/  LDC R2, c[0x0][0x364] ;  /* 0x0000d900ff027b82 */ /* 0x000ea20000000800 */
[----:B0-----:R-:W-:-:S05]  /*0080*/  IMAD R3, R3, UR4, R0 ;  /* 0x0000000403037c24 */ /* 0x001fca000f8e0200 */
[----:B------:R-:W-:-:S04]  /*0090*/  SHF.L.U32 R3, R3, 0x2, RZ ;  /* 0x0000000203037819 */ /* 0x000fc800000006ff */
[----:B-1----:R-:W-:Y:S01]  /*00a0*/  ISETP.GE.AND P1, PT, R3, UR12, PT ;  /* 0x0000000c03007c0c */ /* 0x002fe2000bf26270 */
[----:B--2---:R-:W-:-:S05]  /*00b0*/  IMAD R0, R2, UR5, R5 ;  /* 0x0000000502007c24 */ /* 0x004fca000f8e0205 */
[----:B------:R-:W-:-:S13]  /*00c0*/  ISETP.GE.AND P0, PT, R0, UR13, PT ;  /* 0x0000000d00007c0c */ /* 0x000fda000bf06270 */
[----:B------:R-:W-:Y:S05]  /*00d0*/  @P0 EXIT P1 ;  /* 0x000000000000094d */ /* 0x000fea0000800000 */
[----:B------:R-:W0:Y:S01]  /*00e0*/  LDCU UR4, c[0x0][0x3a0] ;  /* 0x00007400ff0477ac */ /* 0x000e220008000800 */
[----:B------:R-:W-:Y:S02]  /*00f0*/  HFMA2 R6, -RZ, RZ, 0, 0 ;  /* 0x00000000ff067431 */ /* 0x000fe400000001ff */
[----:B------:R-:W-:Y:S01]  /*0100*/  IMAD.MOV.U32 R2, RZ, RZ, RZ ;  /* 0x000000ffff027224 */ /* 0x000fe200078e00ff */
[----:B------:R-:W-:Y:S01]  /*0110*/  CS2R R4, SRZ ;  /* 0x0000000000047805 */ /* 0x000fe2000001ff00 */
[----:B------:R-:W1:Y:S01]  /*0120*/  LDCU.64 UR10, c[0x0][0x358] ;  /* 0x00006b00ff0a77ac */ /* 0x000e620008000a00 */
[----:B0-----:R-:W-:-:S09]  /*0130*/  UISETP.GE.AND UP0, UPT, UR4, URZ, UPT ;  /* 0x000000ff0400728c */ /* 0x001fd2000bf06270 */
[----:B-1----:R-:W-:Y:S05]  /*0140*/  BRA.U !UP0, `(.L_x_0) ;  /* 0x0000000908847547 */ /* 0x002fea000b800000 */
[----:B------:R-:W-:Y:S02]  /*0150*/  UIADD3 UR5, UPT, UPT, -UR4, 0x1, URZ ;  /* 0x0000000104057890 */ /* 0x000fe4000fffe1ff */
[----:B------:R-:W-:Y:S01]  /*0160*/  VIADD R7, R3, -UR4 ;  /* 0x8000000403077c36 */ /* 0x000fe20008000000 */
[----:B------:R-:W-:Y:S01]  /*0170*/  MOV R6, RZ ;  /* 0x000000ff00067202 */ /* 0x000fe20000000f00 */
[----:B------:R-:W-:Y:S01]  /*0180*/  IMAD.MOV.U32 R8, RZ, RZ, RZ ;  /* 0x000000ffff087224 */ /* 0x000fe200078e00ff */
[----:B------:R-:W-:Y:S01]  /*0190*/  UIADD3 UR6, UPT, UPT, -UR4, URZ, URZ ;  /* 0x000000ff04067290 */ /* 0x000fe2000fffe1ff */
[----:B------:R-:W-:Y:S01]  /*01a0*/  VIADD R4, R7, 0x2 ;  /* 0x0000000207047836 */ /* 0x000fe20000000000 */
[----:B------:R-:W-:Y:S01]  /*01b0*/  IADD3 R2, PT, PT, R3, UR5, RZ ;  /* 0x0000000503027c10 */ /* 0x000fe2000fffe0ff */
[----:B------:R-:W-:Y:S01]  /*01c0*/  ULEA UR4, UR4, 0x1, 0x1 ;  /* 0x0000000104047891 */ /* 0x000fe2000f8e08ff */
[----:B------:R-:W-:Y:S02]  /*01d0*/  ISETP.GT.AND P2, PT, R7, -0x1, PT ;  /* 0xffffffff0700780c */ /* 0x000fe40003f44270 */
[----:B------:R-:W-:-:S02]  /*01e0*/  ISETP.GT.AND P0, PT, R2, -0x1, PT ;  /* 0xffffffff0200780c */ /* 0x000fc40003f04270 */
[----:B------:R-:W-:Y:S02]  /*01f0*/  ISETP.GT.AND P1, PT, R4, -0x1, PT ;  /* 0xffffffff0400780c */ /* 0x000fe40003f24270 */
[----:B------:R-:W-:Y:S02]  /*0200*/  ISETP.LT.AND P0, PT, R2, UR12, P0 ;  /* 0x0000000c02007c0c */ /* 0x000fe40008701270 */
[----:B------:R-:W-:Y:S02]  /*0210*/  ISETP.LT.AND P1, PT, R4, UR12, P1 ;  /* 0x0000000c04007c0c */ /* 0x000fe40008f21270 */
[----:B------:R-:W-:Y:S02]  /*0220*/  CS2R R4, SRZ ;  /* 0x0000000000047805 */ /* 0x000fe4000001ff00 */
[----:B------:R-:W-:Y:S02]  /*0230*/  ISETP.LT.AND P2, PT, R7, UR12, P2 ;  /* 0x0000000c07007c0c */ /* 0x000fe40009741270 */
[----:B------:R-:W-:-:S11]  /*0240*/  MOV R2, RZ ;  /* 0x000000ff00027202 */ /* 0x000fd60000000f00 */
.L_x_5:
[----:B------:R-:W0:Y:S01]  /*0250*/  LDCU UR8, c[0x0][0x39c] ;  /* 0x00007380ff0877ac */ /* 0x000e220008000800 */
[----:B------:R-:W-:Y:S01]  /*0260*/  IADD3 R14, PT, PT, R0, UR6, RZ ;  /* 0x00000006000e7c10 */ /* 0x000fe2000fffe0ff */
[----:B------:R-:W-:Y:S01]  /*0270*/  BSSY.RECONVERGENT B0, `(.L_x_1) ;  /* 0x000008d000007945 */ /* 0x000fe20003800200 */
[----:B------:R-:W1:Y:S02]  /*0280*/  LDCU UR9, c[0x0][0x3a0] ;  /* 0x00007400ff0977ac */ /* 0x000e640008000800 */
[C---:B------:R-:W-:Y:S01]  /*0290*/  ISETP.GE.AND P3, PT, R14.reuse, RZ, PT ;  /* 0x000000ff0e00720c */ /* 0x040fe20003f66270 */
[----:B------:R-:W-:Y:S01]  /*02a0*/  UMOV UR7, UR6 ;  /* 0x0000000600077c82 */ /* 0x000fe20008000000 */
[----:B------:R-:W-:Y:S02]  /*02b0*/  UIADD3 UR6, UPT, UPT, UR6, 0x1, URZ ;  /* 0x0000000106067890 */ /* 0x000fe4000fffe0ff */
[----:B0-----:R-:W-:Y:S01]  /*02c0*/  ISETP.GE.OR P3, PT, R14, UR8, !P3 ;  /* 0x000000080e007c0c */ /* 0x001fe2000df66670 */
[----:B-1----:R-:W-:-:S12]  /*02d0*/  UISETP.NE.AND UP0, UPT, UR7, UR9, UPT ;  /* 0x000000090700728c */ /* 0x002fd8000bf05270 */
[----:B------:R-:W-:Y:S05]  /*02e0*/  @P3 BRA `(.L_x_2) ;  /* 0x0000000800143947 */ /* 0x000fea0003800000 */
[----:B------:R-:W0:Y:S01]  /*02f0*/  LDC.64 R12, c[0x0][0x388] ;  /* 0x0000e200ff0c7b82 */ /* 0x000e220000000a00 */
[----:B------:R-:W1:Y:S01]  /*0300*/  LDCU UR7, c[0x0][0x398] ;  /* 0x00007300ff0777ac */ /* 0x000e620008000800 */
[----:B0-----:R-:W-:-:S05]  /*0310*/  IMAD.WIDE R12, R8, 0x4, R12 ;  /* 0x00000004080c7825 */ /* 0x001fca00078e020c */
[----:B------:R-:W2:Y:S01]  /*0320*/  LDG.E R19, desc[UR10][R12.64] ;  /* 0x0000000a0c137981 */ /* 0x000ea2000c1e1900 */
[----:B-1----:R-:W-:Y:S01]  /*0330*/  IMAD R14, R14, UR7, RZ ;  /* 0x000000070e0e7c24 */ /* 0x002fe2000f8e02ff */
[----:B--2---:R-:W-:-:S13]  /*0340*/  FSETP.EQ.OR P3, PT, R19, RZ, !P2 ;  /* 0x000000ff1300720b */ /* 0x004fda0005762400 */
[----:B------:R-:W0:Y:S01]  /*0350*/  @!P3 LDC.64 R16, c[0x0][0x380] ;  /* 0x0000e000ff10bb82 */ /* 0x000e220000000a00 */
[----:B------:R-:W-:-:S04]  /*0360*/  @!P3 IMAD.IADD R9, R7, 0x1, R14 ;  /* 0x000000010709b824 */ /* 0x000fc800078e020e */
[----:B0-----:R-:W-:-:S05]  /*0370*/  @!P3 IMAD.WIDE R16, R9, 0x4, R16 ;  /* 0x000000040910b825 */ /* 0x001fca00078e0210 */
[----:B------:R-:W2:Y:S04]  /*0380*/  @!P3 LDG.E R10, desc[UR10][R16.64+0x4] ;  /* 0x0000040a100ab981 */ /* 0x000ea8000c1e1900 */
[----:B------:R-:W3:Y:S04]  /*0390*/  @!P3 LDG.E R9, desc[UR10][R16.64] ;  /* 0x0000000a1009b981 */ /* 0x000ee8000c1e1900 */
[----:B------:R-:W4:Y:S04]  /*03a0*/  @!P3 LDG.E R11, desc[UR10][R16.64+0x8] ;  /* 0x0000080a100bb981 */ /* 0x000f28000c1e1900 */
[----:B------:R-:W5:Y:S01]  /*03b0*/  @!P3 LDG.E R15, desc[UR10][R16.64+0xc] ;  /* 0x00000c0a100fb981 */ /* 0x000f62000c1e1900 */
[----:B------:R-:W-:-:S04]  /*03c0*/  ULOP3.LUT UR7, UR4, 0x3, URZ, 0xc0, !UPT ;  /* 0x0000000304077892 */ /* 0x000fc8000f8ec0ff */
[----:B------:R-:W-:Y:S02]  /*03d0*/  UISETP.NE.AND UP1, UPT, UR7, 0x1, UPT ;  /* 0x000000010700788c */ /* 0x000fe4000bf25270 */
[----:B------:R-:W-:Y:S01]  /*03e0*/  UISETP.GE.U32.AND UP2, UPT, UR9, 0x2, UPT ;  /* 0x000000020900788c */ /* 0x000fe2000bf46070 */
[----:B------:R-:W-:Y:S01]  /*03f0*/  UMOV UR7, UR5 ;  /* 0x0000000500077c82 */ /* 0x000fe20008000000 */
[C---:B--2---:R-:W-:Y:S01]  /*0400*/  @!P3 FFMA R5, R19.reuse, R10, R5 ;  /* 0x0000000a1305b223 */ /* 0x044fe20000000005 */
[----:B------:R-:W-:Y:S01]  /*0410*/  IADD3 R10, PT, PT, R8, 0x1, RZ ;  /* 0x00000001080a7810 */ /* 0x000fe20007ffe0ff */
[C---:B---3--:R-:W-:Y:S01]  /*0420*/  @!P3 FFMA R6, R19.reuse, R9, R6 ;  /* 0x000000091306b223 */ /* 0x048fe20000000006 */
[C---:B----4-:R-:W-:Y:S01]  /*0430*/  @!P3 FFMA R4, R19.reuse, R11, R4 ;  /* 0x0000000b1304b223 */ /* 0x050fe20000000004 */
[----:B-----5:R-:W-:Y:S01]  /*0440*/  @!P3 FFMA R2, R19, R15, R2 ;  /* 0x0000000f1302b223 */ /* 0x020fe20000000002 */
[----:B------:R-:W-:Y:S06]  /*0450*/  BRA.U !UP1, `(.L_x_3) ;  /* 0x0000000109847547 */ /* 0x000fec000b800000 */
[----:B------:R-:W2:Y:S04]  /*0460*/  LDG.E R9, desc[UR10][R12.64+0x4] ;  /* 0x0000040a0c097981 */ /* 0x000ea8000c1e1900 */
[----:B------:R-:W3:Y:S01]  /*0470*/  LDG.E R15, desc[UR10][R12.64+0x8] ;  /* 0x0000080a0c0f7981 */ /* 0x000ee2000c1e1900 */
[----:B--2---:R-:W-:Y:S02]  /*0480*/  FSETP.EQ.OR P4, PT, R9, RZ, !P0 ;  /* 0x000000ff0900720b */ /* 0x004fe40004782400 */
[----:B---3--:R-:W-:-:S11]  /*0490*/  FSETP.EQ.OR P3, PT, R15, RZ, !P1 ;  /* 0x000000ff0f00720b */ /* 0x008fd60004f62400 */
[----:B------:R-:W0:Y:S01]  /*04a0*/  @!P4 LDC.64 R10, c[0x0][0x380] ;  /* 0x0000e000ff0acb82 */ /* 0x000e220000000a00 */
[----:B------:R-:W-:Y:S02]  /*04b0*/  @!P4 SHF.R.S32.HI R18, RZ, 0x1f, R14 ;  /* 0x0000001fff12c819 */ /* 0x000fe4000001140e */
[--C-:B------:R-:W-:Y:S02]  /*04c0*/  @!P4 SHF.R.S32.HI R19, RZ, 0x1f, R3.reuse ;  /* 0x0000001fff13c819 */ /* 0x100fe40000011403 */
[----:B------:R-:W-:-:S03]  /*04d0*/  @!P4 IADD3 R20, P5, P6, R14, -UR9, R3 ;  /* 0x800000090e14cc10 */ /* 0x000fc6000febe003 */
[----:B------:R-:W1:Y:S01]  /*04e0*/  @!P3 LDC.64 R16, c[0x0][0x380] ;  /* 0x0000e000ff10bb82 */ /* 0x000e620000000a00 */
[----:B------:R-:W-:Y:S02]  /*04f0*/  @!P4 IADD3.X R18, PT, PT, R18, -0x1, R19, P5, P6 ;  /* 0xffffffff1212c810 */ /* 0x000fe40002fec413 */
[----:B------:R-:W-:-:S05]  /*0500*/  IADD3 R19, PT, PT, R7, 0x2, RZ ;  /* 0x0000000207137810 */ /* 0x000fca0007ffe0ff */
[----:B------:R-:W-:Y:S01]  /*0510*/  @!P3 IMAD.IADD R13, R19, 0x1, R14 ;  /* 0x00000001130db824 */ /* 0x000fe200078e020e */
[----:B0-----:R-:W-:-:S04]  /*0520*/  @!P4 LEA R10, P5, R20, R10, 0x2 ;  /* 0x0000000a140ac211 */ /* 0x001fc800078a10ff */
[----:B------:R-:W-:Y:S01]  /*0530*/  @!P4 LEA.HI.X R11, R20, R11, R18, 0x2, P5 ;  /* 0x0000000b140bc211 */ /* 0x000fe200028f1412 */
[----:B-1----:R-:W-:-:S04]  /*0540*/  @!P3 IMAD.WIDE R12, R13, 0x4, R16 ;  /* 0x000000040d0cb825 */ /* 0x002fc800078e0210 */
[----:B------:R-:W2:Y:S04]  /*0550*/  @!P4 LDG.E R18, desc[UR10][R10.64+0x8] ;  /* 0x0000080a0a12c981 */ /* 0x000ea8000c1e1900 */
[----:B------:R-:W3:Y:S04]  /*0560*/  @!P4 LDG.E R16, desc[UR10][R10.64+0x4] ;  /* 0x0000040a0a10c981 */ /* 0x000ee8000c1e1900 */
[----:B------:R-:W4:Y:S04]  /*0570*/  @!P4 LDG.E R17, desc[UR10][R10.64+0xc] ;  /* 0x00000c0a0a11c981 */ /* 0x000f28000c1e1900 */
[----:B------:R0:W5:Y:S04]  /*0580*/  @!P4 LDG.E R19, desc[UR10][R10.64+0x10] ;  /* 0x0000100a0a13c981 */ /* 0x000168000c1e1900 */
[----:B------:R-:W5:Y:S04]  /*0590*/  @!P3 LDG.E R20, desc[UR10][R12.64] ;  /* 0x0000000a0c14b981 */ /* 0x000f68000c1e1900 */
[----:B------:R-:W5:Y:S04]  /*05a0*/  @!P3 LDG.E R22, desc[UR10][R12.64+0x4] ;  /* 0x0000040a0c16b981 */ /* 0x000f68000c1e1900 */
[----:B------:R-:W5:Y:S04]  /*05b0*/  @!P3 LDG.E R21, desc[UR10][R12.64+0x8] ;  /* 0x0000080a0c15b981 */ /* 0x000f68000c1e1900 */
[----:B------:R-:W5:Y:S01]  /*05c0*/  @!P3 LDG.E R23, desc[UR10][R12.64+0xc] ;  /* 0x00000c0a0c17b981 */ /* 0x000f62000c1e1900 */
[----:B0-----:R-:W-:Y:S01]  /*05d0*/  IADD3 R10, PT, PT, R8, 0x3, RZ ;  /* 0x00000003080a7810 */ /* 0x001fe20007ffe0ff */
[----:B------:R-:W-:Y:S01]  /*05e0*/  UIADD3 UR7, UPT, UPT, -UR9, 0x3, URZ ;  /* 0x0000000309077890 */ /* 0x000fe2000fffe1ff */
[C---:B--2---:R-:W-:Y:S01]  /*05f0*/  @!P4 FFMA R5, R9.reuse, R18, R5 ;  /* 0x000000120905c223 */ /* 0x044fe20000000005 */
[C---:B---3--:R-:W-:Y:S01]  /*0600*/  @!P4 FFMA R6, R9.reuse, R16, R6 ;  /* 0x000000100906c223 */ /* 0x048fe20000000006 */
[C---:B----4-:R-:W-:Y:S01]  /*0610*/  @!P4 FFMA R4, R9.reuse, R17, R4 ;  /* 0x000000110904c223 */ /* 0x050fe20000000004 */
[----:B-----5:R-:W-:-:S02]  /*0620*/  @!P4 FFMA R2, R9, R19, R2 ;  /* 0x000000130902c223 */ /* 0x020fc40000000002 */
[C---:B------:R-:W-:Y:S01]  /*0630*/  @!P3 FFMA R6, R15.reuse, R20, R6 ;  /* 0x000000140f06b223 */ /* 0x040fe20000000006 */
[C---:B------:R-:W-:Y:S01]  /*0640*/  @!P3 FFMA R5, R15.reuse, R22, R5 ;  /* 0x000000160f05b223 */ /* 0x040fe20000000005 */
[C---:B------:R-:W-:Y:S01]  /*0650*/  @!P3 FFMA R4, R15.reuse, R21, R4 ;  /* 0x000000150f04b223 */ /* 0x040fe20000000004 */
[----:B------:R-:W-:-:S07]  /*0660*/  @!P3 FFMA R2, R15, R23, R2 ;  /* 0x000000170f02b223 */ /* 0x000fce0000000002 */
.L_x_3:
[----:B------:R-:W-:Y:S01]  /*0670*/  IADD3 R8, PT, PT, R8, UR4, RZ ;  /* 0x0000000408087c10 */ /* 0x000fe2000fffe0ff */
[----:B------:R-:W-:Y:S06]  /*0680*/  BRA.U !UP2, `(.L_x_2) ;  /* 0x000000050a2c7547 */ /* 0x000fec000b800000 */
[----:B------:R-:W-:Y:S01]  /*0690*/  VIADD R11, R3, UR7 ;  /* 0x00000007030b7c36 */ /* 0x000fe20008000000 */
[----:B------:R-:W0:Y:S04]  /*06a0*/  LDCU UR13, c[0x0][0x398] ;  /* 0x00007300ff0d77ac */ /* 0x000e280008000800 */
[----:B------:R-:W-:Y:S01]  /*06b0*/  IADD3 R9, PT, PT, R14, R11, RZ ;  /* 0x0000000b0e097210 */ /* 0x000fe20007ffe0ff */
[----:B------:R-:W-:Y:S01]  /*06c0*/  UIADD3 UR8, UPT, UPT, UR7, -UR9, URZ ;  /* 0x8000000907087290 */ /* 0x000fe2000fffe0ff */
[----:B------:R-:W-:-:S11]  /*06d0*/  IADD3 R11, PT, PT, R11, 0x1, RZ ;  /* 0x000000010b0b7810 */ /* 0x000fd60007ffe0ff */
.L_x_4:
[----:B------:R-:W1:Y:S02]  /*06e0*/  LDC.64 R24, c[0x0][0x388] ;  /* 0x0000e200ff187b82 */ /* 0x000e640000000a00 */
[----:B-1----:R-:W-:-:S05]  /*06f0*/  IMAD.WIDE R24, R10, 0x4, R24 ;  /* 0x000000040a187825 */ /* 0x002fca00078e0218 */
[----:B------:R-:W2:Y:S04]  /*0700*/  LDG.E R27, desc[UR10][R24.64] ;  /* 0x0000000a181b7981 */ /* 0x000ea8000c1e1900 */
[----:B------:R-:W3:Y:S01]  /*0710*/  LDG.E R21, desc[UR10][R24.64+0x4] ;  /* 0x0000040a18157981 */ /* 0x000ee2000c1e1900 */
[C---:B------:R-:W-:Y:S01]  /*0720*/  VIADD R12, R11.reuse, 0xffffffff ;  /* 0xffffffff0b0c7836 */ /* 0x040fe20000000000 */
[----:B------:R-:W-:Y:S02]  /*0730*/  ISETP.GE.AND P4, PT, R11, RZ, PT ;  /* 0x000000ff0b00720c */ /* 0x000fe40003f86270 */
[----:B------:R-:W4:Y:S02]  /*0740*/  LDG.E R23, desc[UR10][R24.64+0x8] ;  /* 0x0000080a18177981 */ /* 0x000f24000c1e1900 */
[----:B------:R-:W-:-:S02]  /*0750*/  ISETP.GE.AND P3, PT, R12, RZ, PT ;  /* 0x000000ff0c00720c */ /* 0x000fc40003f66270 */
[----:B0-----:R-:W-:Y:S01]  /*0760*/  ISETP.GE.OR P4, PT, R11, UR13, !P4 ;  /* 0x0000000d0b007c0c */ /* 0x001fe2000e786670 */
[----:B------:R-:W5:Y:S01]  /*0770*/  LDG.E R19, desc[UR10][R24.64+0xc] ;  /* 0x00000c0a18137981 */ /* 0x000f62000c1e1900 */
[----:B------:R-:W-:-:S04]  /*0780*/  ISETP.GE.OR P3, PT, R12, UR13, !P3 ;  /* 0x0000000d0c007c0c */ /* 0x000fc8000df66670 */
[----:B--2---:R-:W-:Y:S02]  /*0790*/  FSETP.EQ.OR P3, PT, R27, RZ, P3 ;  /* 0x000000ff1b00720b */ /* 0x004fe40001f62400 */
[----:B---3--:R-:W-:-:S11]  /*07a0*/  FSETP.EQ.OR P4, PT, R21, RZ, P4 ;  /* 0x000000ff1500720b */ /* 0x008fd60002782400 */
[----:B------:R-:W0:Y:S08]  /*07b0*/  @!P3 LDC.64 R12, c[0x0][0x380] ;  /* 0x0000e000ff0cbb82 */ /* 0x000e300000000a00 */
[----:B------:R-:W1:Y:S01]  /*07c0*/  @!P4 LDC.64 R14, c[0x0][0x380] ;  /* 0x0000e000ff0ecb82 */ /* 0x000e620000000a00 */
[C---:B0-----:R-:W-:Y:S01]  /*07d0*/  @!P3 IMAD.WIDE R16, R9.reuse, 0x4, R12 ;  /* 0x000000040910b825 */ /* 0x041fe200078e020c */
[----:B------:R-:W-:-:S04]  /*07e0*/  @!P4 IADD3 R13, PT, PT, R9, 0x1, RZ ;  /* 0x00000001090dc810 */ /* 0x000fc80007ffe0ff */
[----:B------:R-:W2:Y:S04]  /*07f0*/  @!P3 LDG.E R29, desc[UR10][R16.64+0x8] ;  /* 0x0000080a101db981 */ /* 0x000ea8000c1e1900 */
[----:B------:R-:W3:Y:S01]  /*0800*/  @!P3 LDG.E R20, desc[UR10][R16.64] ;  /* 0x0000000a1014b981 */ /* 0x000ee2000c1e1900 */
[----:B-1----:R-:W-:-:S03]  /*0810*/  @!P4 IMAD.WIDE R12, R13, 0x4, R14 ;  /* 0x000000040d0cc825 */ /* 0x002fc600078e020e */
[----:B------:R-:W3:Y:S04]  /*0820*/  @!P3 LDG.E R18, desc[UR10][R16.64+0x4] ;  /* 0x0000040a1012b981 */ /* 0x000ee8000c1e1900 */
[----:B------:R0:W3:Y:S04]  /*0830*/  @!P3 LDG.E R26, desc[UR10][R16.64+0xc] ;  /* 0x00000c0a101ab981 */ /* 0x0000e8000c1e1900 */
[----:B------:R-:W3:Y:S01]  /*0840*/  @!P4 LDG.E R22, desc[UR10][R12.64] ;  /* 0x0000000a0c16c981 */ /* 0x000ee2000c1e1900 */
[C---:B------:R-:W-:Y:S01]  /*0850*/  IADD3 R14, PT, PT, R11.reuse, 0x1, RZ ;  /* 0x000000010b0e7810 */ /* 0x040fe20007ffe0ff */
[----:B------:R-:W-:-:S03]  /*0860*/  VIADD R15, R11, 0x2 ;  /* 0x000000020b0f7836 */ /* 0x000fc60000000000 */
[C---:B------:R-:W-:Y:S02]  /*0870*/  ISETP.GE.AND P5, PT, R14.reuse, RZ, PT ;  /* 0x000000ff0e00720c */ /* 0x040fe40003fa6270 */
[C---:B------:R-:W-:Y:S02]  /*0880*/  ISETP.GE.AND P6, PT, R15.reuse, RZ, PT ;  /* 0x000000ff0f00720c */ /* 0x040fe40003fc6270 */
[----:B------:R-:W-:Y:S02]  /*0890*/  ISETP.GE.OR P5, PT, R14, UR13, !P5 ;  /* 0x0000000d0e007c0c */ /* 0x000fe4000efa6670 */
[----:B------:R-:W-:Y:S02]  /*08a0*/  ISETP.GE.OR P6, PT, R15, UR13, !P6 ;  /* 0x0000000d0f007c0c */ /* 0x000fe4000f7c6670 */
[----:B----4-:R-:W-:Y:S02]  /*08b0*/  FSETP.EQ.OR P5, PT, R23, RZ, P5 ;  /* 0x000000ff1700720b */ /* 0x010fe40002fa2400 */
[----:B-----5:R-:W-:-:S11]  /*08c0*/  FSETP.EQ.OR P6, PT, R19, RZ, P6 ;  /* 0x000000ff1300720b */ /* 0x020fd600037c2400 */
[----:B0-----:R-:W0:Y:S08]  /*08d0*/  @!P5 LDC.64 R16, c[0x0][0x380] ;  /* 0x0000e000ff10db82 */ /* 0x001e300000000a00 */
[----:B------:R-:W1:Y:S01]  /*08e0*/  @!P6 LDC.64 R14, c[0x0][0x380] ;  /* 0x0000e000ff0eeb82 */ /* 0x000e620000000a00 */
[----:B------:R-:W-:-:S05]  /*08f0*/  @!P5 IADD3 R25, PT, PT, R9, 0x2, RZ ;  /* 0x000000020919d810 */ /* 0x000fca0007ffe0ff */
[----:B0-----:R-:W-:Y:S02]  /*0900*/  @!P5 IMAD.WIDE R16, R25, 0x4, R16 ;  /* 0x000000041910d825 */ /* 0x001fe400078e0210 */
[----:B------:R-:W4:Y:S04]  /*0910*/  @!P4 LDG.E R25, desc[UR10][R12.64+0x8] ;  /* 0x0000080a0c19c981 */ /* 0x000f28000c1e1900 */
[----:B------:R-:W5:Y:S01]  /*0920*/  @!P5 LDG.E R24, desc[UR10][R16.64] ;  /* 0x0000000a1018d981 */ /* 0x000f62000c1e1900 */
[----:B--2---:R-:W-:Y:S01]  /*0930*/  @!P3 FFMA R4, R27, R29, R4 ;  /* 0x0000001d1b04b223 */ /* 0x004fe20000000004 */
[----:B------:R-:W-:Y:S01]  /*0940*/  @!P6 IADD3 R29, PT, PT, R9, 0x3, RZ ;  /* 0x00000003091de810 */ /* 0x000fe20007ffe0ff */
[C---:B---3--:R-:W-:Y:S01]  /*0950*/  @!P3 FFMA R6, R27.reuse, R20, R6 ;  /* 0x000000141b06b223 */ /* 0x048fe20000000006 */
[C---:B------:R-:W-:Y:S01]  /*0960*/  @!P3 FFMA R5, R27.reuse, R18, R5 ;  /* 0x000000121b05b223 */ /* 0x040fe20000000005 */
[----:B------:R-:W-:Y:S01]  /*0970*/  @!P3 FFMA R2, R27, R26, R2 ;  /* 0x0000001a1b02b223 */ /* 0x000fe20000000002 */
[----:B------:R-:W2:Y:S01]  /*0980*/  @!P4 LDG.E R18, desc[UR10][R12.64+0x4] ;  /* 0x0000040a0c12c981 */ /* 0x000ea2000c1e1900 */
[----:B-1----:R-:W-:-:S03]  /*0990*/  @!P6 IMAD.WIDE R14, R29, 0x4, R14 ;  /* 0x000000041d0ee825 */ /* 0x002fc600078e020e */
[----:B------:R-:W3:Y:S01]  /*09a0*/  @!P4 LDG.E R27, desc[UR10][R12.64+0xc] ;  /* 0x00000c0a0c1bc981 */ /* 0x000ee2000c1e1900 */
[----:B------:R-:W-:-:S03]  /*09b0*/  @!P4 FFMA R6, R21, R22, R6 ;  /* 0x000000161506c223 */ /* 0x000fc60000000006 */
[----:B------:R-:W3:Y:S04]  /*09c0*/  @!P5 LDG.E R20, desc[UR10][R16.64+0x4] ;  /* 0x0000040a1014d981 */ /* 0x000ee8000c1e1900 */
[----:B------:R-:W3:Y:S04]  /*09d0*/  @!P5 LDG.E R29, desc[UR10][R16.64+0x8] ;  /* 0x0000080a101dd981 */ /* 0x000ee8000c1e1900 */
[----:B------:R-:W3:Y:S04]  /*09e0*/  @!P5 LDG.E R26, desc[UR10][R16.64+0xc] ;  /* 0x00000c0a101ad981 */ /* 0x000ee8000c1e1900 */
[----:B------:R-:W3:Y:S04]  /*09f0*/  @!P6 LDG.E R22, desc[UR10][R14.64] ;  /* 0x0000000a0e16e981 */ /* 0x000ee8000c1e1900 */
[----:B------:R-:W3:Y:S04]  /*0a00*/  @!P6 LDG.E R28, desc[UR10][R14.64+0x4] ;  /* 0x0000040a0e1ce981 */ /* 0x000ee8000c1e1900 */
[----:B------:R-:W3:Y:S04]  /*0a10*/  @!P6 LDG.E R13, desc[UR10][R14.64+0x8] ;  /* 0x0000080a0e0de981 */ /* 0x000ee8000c1e1900 */
[----:B------:R-:W3:Y:S01]  /*0a20*/  @!P6 LDG.E R12, desc[UR10][R14.64+0xc] ;  /* 0x00000c0a0e0ce981 */ /* 0x000ee2000c1e1900 */
[----:B------:R-:W-:-:S04]  /*0a30*/  UIADD3 UR8, UPT, UPT, UR8, 0x4, URZ ;  /* 0x0000000408087890 */ /* 0x000fc8000fffe0ff */
[----:B------:R-:W-:Y:S01]  /*0a40*/  UISETP.NE.AND UP1, UPT, UR8, 0x1, UPT ;  /* 0x000000010800788c */ /* 0x000fe2000bf25270 */
[----:B------:R-:W-:Y:S01]  /*0a50*/  VIADD R11, R11, 0x4 ;  /* 0x000000040b0b7836 */ /* 0x000fe20000000000 */
[----:B------:R-:W-:Y:S02]  /*0a60*/  IADD3 R10, PT, PT, R10, 0x4, RZ ;  /* 0x000000040a0a7810 */ /* 0x000fe40007ffe0ff */
[----:B------:R-:W-:Y:S01]  /*0a70*/  IADD3 R9, PT, PT, R9, 0x4, RZ ;  /* 0x0000000409097810 */ /* 0x000fe20007ffe0ff */
[----:B----4-:R-:W-:Y:S01]  /*0a80*/  @!P4 FFMA R4, R21, R25, R4 ;  /* 0x000000191504c223 */ /* 0x010fe20000000004 */
[----:B-----5:R-:W-:Y:S01]  /*0a90*/  @!P5 FFMA R6, R23, R24, R6 ;  /* 0x000000181706d223 */ /* 0x020fe20000000006 */
[C---:B--2---:R-:W-:Y:S01]  /*0aa0*/  @!P4 FFMA R5, R21.reuse, R18, R5 ;  /* 0x000000121505c223 */ /* 0x044fe20000000005 */
[----:B---3--:R-:W-:-:S03]  /*0ab0*/  @!P4 FFMA R2, R21, R27, R2 ;  /* 0x0000001b1502c223 */ /* 0x008fc60000000002 */
[C---:B------:R-:W-:Y:S01]  /*0ac0*/  @!P5 FFMA R5, R23.reuse, R20, R5 ;  /* 0x000000141705d223 */ /* 0x040fe20000000005 */
[C---:B------:R-:W-:Y:S01]  /*0ad0*/  @!P5 FFMA R4, R23.reuse, R29, R4 ;  /* 0x0000001d1704d223 */ /* 0x040fe20000000004 */
[----:B------:R-:W-:Y:S01]  /*0ae0*/  @!P5 FFMA R2, R23, R26, R2 ;  /* 0x0000001a1702d223 */ /* 0x000fe20000000002 */
[C---:B------:R-:W-:Y:S01]  /*0af0*/  @!P6 FFMA R6, R19.reuse, R22, R6 ;  /* 0x000000161306e223 */ /* 0x040fe20000000006 */
[C---:B------:R-:W-:Y:S01]  /*0b00*/  @!P6 FFMA R5, R19.reuse, R28, R5 ;  /* 0x0000001c1305e223 */ /* 0x040fe20000000005 */
[C---:B------:R-:W-:Y:S01]  /*0b10*/  @!P6 FFMA R4, R19.reuse, R13, R4 ;  /* 0x0000000d1304e223 */ /* 0x040fe20000000004 */
[----:B------:R-:W-:Y:S01]  /*0b20*/  @!P6 FFMA R2, R19, R12, R2 ;  /* 0x0000000c1302e223 */ /* 0x000fe20000000002 */
[----:B------:R-:W-:Y:S06]  /*0b30*/  BRA.U UP1, `(.L_x_4) ;  /* 0xfffffff901e87547 */ /* 0x000fec000b83ffff */
.L_x_2:
[----:B------:R-:W-:Y:S05]  /*0b40*/  BSYNC.RECONVERGENT B0 ;  /* 0x0000000000007941 */ /* 0x000fea0003800200 */
.L_x_1:
[----:B------:R-:W-:Y:S05]  /*0b50*/  BRA.U UP0, `(.L_x_5) ;  /* 0xfffffff500bc7547 */ /* 0x000fea000b83ffff */
.L_x_0:
[----:B------:R-:W0:Y:S01]  /*0b60*/  LDC.64 R8, c[0x0][0x390] ;  /* 0x0000e400ff087b82 */ /* 0x000e220000000a00 */
[----:B------:R-:W1:Y:S07]  /*0b70*/  LDCU UR7, c[0x0][0x398] ;  /* 0x00007300ff0777ac */ /* 0x000e6e0008000800 */
[----:B------:R-:W2:Y:S01]  /*0b80*/  LDC.64 R10, c[0x0][0x390] ;  /* 0x0000e400ff0a7b82 */ /* 0x000ea20000000a00 */
[----:B-1----:R-:W-:-:S04]  /*0b90*/  IMAD R3, R0, UR7, R3 ;  /* 0x0000000700037c24 */ /* 0x002fc8000f8e0203 */
[----:B0-----:R-:W-:-:S05]  /*0ba0*/  IMAD.WIDE R8, R3, 0x4, R8 ;  /* 0x0000000403087825 */ /* 0x001fca00078e0208 */
[----:B------:R-:W-:Y:S04]  /*0bb0*/  STG.E desc[UR10][R8.64], R6 ;  /* 0x0000000608007986 */ /* 0x000fe8000c10190a */
[----:B------:R-:W-:Y:S04]  /*0bc0*/  STG.E desc[UR10][R8.64+0x4], R5 ;  /* 0x0000040508007986 */ /* 0x000fe8000c10190a */
[----:B--2---:R-:W-:Y:S04]  /*0bd0*/  STG.E desc[UR10][R10.64+0x8], R4 ;  /* 0x000008040a007986 */ /* 0x004fe8000c10190a */
[----:B------:R-:W-:Y:S01]  /*0be0*/  STG.E desc[UR10][R10.64+0x14], R2 ;  /* 0x000014020a007986 */ /* 0x000fe2000c10190a */
[----:B------:R-:W-:Y:S05]  /*0bf0*/  EXIT ;  /* 0x000000000000794d */ /* 0x000fea0003800000 */
.L_x_6:
[----:B------:R-:W-:-:S00]  /*0c00*/  BRA `(.L_x_6) ;  /* 0xfffffffc00fc7947 */ /* 0x000fc0000383ffff */
[----:B------:R-:W-:-:S00]  /*0c10*/  NOP ;  /* 0x0000000000007918 */ /* 0x000fc00000000000 */
        /* <DEDUP_REMOVED lines=14> */
.L_x_7:


//--------------------- .nv.shared.reserved.0     --------------------------
	.section	.nv.shared.reserved.0,"aw",@nobits
	.weak		__nv_reservedSMEM_offset_0_alias
	.size		__nv_reservedSMEM_offset_0_alias, 0, 64
	.other		__nv_reservedSMEM_offset_0_alias,@"STO_CUDA_RESERVED_SHARED STV_DEFAULT"
__nv_reservedSMEM_offset_0_alias:
	.zero		0
	.zero		64


//--------------------- .nv.constant0._Z10convKernelPfS_S_iii --------------------------
	.section	.nv.constant0._Z10convKernelPfS_S_iii,"a",@progbits
	.sectionflags	@""
	.align	4
.nv.constant0._Z10convKernelPfS_S_iii:
	.zero		932


//--------------------- SYMBOLS --------------------------

	.type		.nv.reservedSmem.offset0,@object
	.size		.nv.reservedSmem.offset0,0x4
